//
// Generated by NVIDIA NVVM Compiler
//
// Compiler Build ID: CL-36424714
// Cuda compilation tools, release 13.0, V13.0.88
// Based on NVVM 20.0.0
//

.version 9.0
.target sm_100
.address_size 64

	// .globl	_Z13matrixMulCUDAPfS_S_iii

.visible .entry _Z13matrixMulCUDAPfS_S_iii(
	.param .u64 .ptr .align 1 _Z13matrixMulCUDAPfS_S_iii_param_0,
	.param .u64 .ptr .align 1 _Z13matrixMulCUDAPfS_S_iii_param_1,
	.param .u64 .ptr .align 1 _Z13matrixMulCUDAPfS_S_iii_param_2,
	.param .u32 _Z13matrixMulCUDAPfS_S_iii_param_3,
	.param .u32 _Z13matrixMulCUDAPfS_S_iii_param_4,
	.param .u32 _Z13matrixMulCUDAPfS_S_iii_param_5
)
{
	.reg .pred 	%p<10>;
	.reg .b32 	%r<40>;
	.reg .b32 	%f<68>;
	.reg .b64 	%rd<53>;

	ld.param.u64 	%rd6, [_Z13matrixMulCUDAPfS_S_iii_param_0];
	ld.param.u64 	%rd7, [_Z13matrixMulCUDAPfS_S_iii_param_1];
	ld.param.u64 	%rd8, [_Z13matrixMulCUDAPfS_S_iii_param_2];
	ld.param.u32 	%r18, [_Z13matrixMulCUDAPfS_S_iii_param_4];
	ld.param.u32 	%r19, [_Z13matrixMulCUDAPfS_S_iii_param_5];
	cvta.to.global.u64 	%rd1, %rd8;
	cvta.to.global.u64 	%rd2, %rd7;
	mov.u32 	%r20, %tid.x;
	mov.u32 	%r21, %ntid.x;
	mov.u32 	%r22, %ctaid.x;
	mad.lo.s32 	%r1, %r21, %r22, %r20;
	mov.u32 	%r23, %tid.y;
	mov.u32 	%r24, %ntid.y;
	mov.u32 	%r25, %ctaid.y;
	mad.lo.s32 	%r2, %r24, %r25, %r23;
	setp.lt.s32 	%p1, %r19, 1;
	mov.f32 	%f67, 0f00000000;
	@%p1 bra 	$L__BB0_12;
	mul.lo.s32 	%r3, %r19, %r2;
	and.b32  	%r4, %r19, 7;
	setp.lt.u32 	%p2, %r19, 8;
	mov.f32 	%f67, 0f00000000;
	mov.b32 	%r38, 0;
	@%p2 bra 	$L__BB0_4;
	and.b32  	%r38, %r19, 2147483640;
	neg.s32 	%r36, %r38;
	shl.b32 	%r7, %r18, 3;
	mul.wide.u32 	%rd9, %r3, 4;
	add.s64 	%rd10, %rd9, %rd2;
	add.s64 	%rd52, %rd10, 16;
	mov.f32 	%f67, 0f00000000;
	mul.wide.s32 	%rd13, %r18, 4;
	mov.u32 	%r35, %r1;
$L__BB0_3:
	.pragma "nounroll";
	ld.global.f32 	%f17, [%rd52+-16];
	mul.wide.s32 	%rd11, %r35, 4;
	add.s64 	%rd12, %rd1, %rd11;
	ld.global.f32 	%f18, [%rd12];
	fma.rn.f32 	%f19, %f17, %f18, %f67;
	ld.global.f32 	%f20, [%rd52+-12];
	add.s64 	%rd14, %rd12, %rd13;
	ld.global.f32 	%f21, [%rd14];
	fma.rn.f32 	%f22, %f20, %f21, %f19;
	ld.global.f32 	%f23, [%rd52+-8];
	add.s64 	%rd15, %rd14, %rd13;
	ld.global.f32 	%f24, [%rd15];
	fma.rn.f32 	%f25, %f23, %f24, %f22;
	ld.global.f32 	%f26, [%rd52+-4];
	add.s64 	%rd16, %rd15, %rd13;
	ld.global.f32 	%f27, [%rd16];
	fma.rn.f32 	%f28, %f26, %f27, %f25;
	ld.global.f32 	%f29, [%rd52];
	add.s64 	%rd17, %rd16, %rd13;
	ld.global.f32 	%f30, [%rd17];
	fma.rn.f32 	%f31, %f29, %f30, %f28;
	ld.global.f32 	%f32, [%rd52+4];
	add.s64 	%rd18, %rd17, %rd13;
	ld.global.f32 	%f33, [%rd18];
	fma.rn.f32 	%f34, %f32, %f33, %f31;
	ld.global.f32 	%f35, [%rd52+8];
	add.s64 	%rd19, %rd18, %rd13;
	ld.global.f32 	%f36, [%rd19];
	fma.rn.f32 	%f37, %f35, %f36, %f34;
	ld.global.f32 	%f38, [%rd52+12];
	add.s64 	%rd20, %rd19, %rd13;
	ld.global.f32 	%f39, [%rd20];
	fma.rn.f32 	%f67, %f38, %f39, %f37;
	add.s32 	%r36, %r36, 8;
	add.s32 	%r35, %r35, %r7;
	add.s64 	%rd52, %rd52, 32;
	setp.ne.s32 	%p3, %r36, 0;
	@%p3 bra 	$L__BB0_3;
$L__BB0_4:
	setp.eq.s32 	%p4, %r4, 0;
	@%p4 bra 	$L__BB0_12;
	and.b32  	%r13, %r19, 3;
	setp.lt.u32 	%p5, %r4, 4;
	@%p5 bra 	$L__BB0_7;
	add.s32 	%r27, %r38, %r3;
	mul.wide.u32 	%rd21, %r27, 4;
	add.s64 	%rd22, %rd2, %rd21;
	ld.global.f32 	%f41, [%rd22];
	mad.lo.s32 	%r28, %r38, %r18, %r1;
	mul.wide.s32 	%rd23, %r28, 4;
	add.s64 	%rd24, %rd1, %rd23;
	ld.global.f32 	%f42, [%rd24];
	fma.rn.f32 	%f43, %f41, %f42, %f67;
	cvt.u64.u32 	%rd25, %r3;
	cvt.u64.u32 	%rd26, %r38;
	add.s64 	%rd27, %rd26, %rd25;
	shl.b64 	%rd28, %rd27, 2;
	add.s64 	%rd29, %rd2, %rd28;
	ld.global.f32 	%f44, [%rd29+4];
	mul.wide.s32 	%rd30, %r18, 4;
	add.s64 	%rd31, %rd24, %rd30;
	ld.global.f32 	%f45, [%rd31];
	fma.rn.f32 	%f46, %f44, %f45, %f43;
	ld.global.f32 	%f47, [%rd29+8];
	add.s64 	%rd32, %rd31, %rd30;
	ld.global.f32 	%f48, [%rd32];
	fma.rn.f32 	%f49, %f47, %f48, %f46;
	ld.global.f32 	%f50, [%rd29+12];
	add.s64 	%rd33, %rd32, %rd30;
	ld.global.f32 	%f51, [%rd33];
	fma.rn.f32 	%f67, %f50, %f51, %f49;
	add.s32 	%r38, %r38, 4;
$L__BB0_7:
	setp.eq.s32 	%p6, %r13, 0;
	@%p6 bra 	$L__BB0_12;
	setp.eq.s32 	%p7, %r13, 1;
	@%p7 bra 	$L__BB0_10;
	add.s32 	%r29, %r38, %r3;
	mul.wide.u32 	%rd34, %r29, 4;
	add.s64 	%rd35, %rd2, %rd34;
	ld.global.f32 	%f53, [%rd35];
	mad.lo.s32 	%r30, %r38, %r18, %r1;
	mul.wide.s32 	%rd36, %r30, 4;
	add.s64 	%rd37, %rd1, %rd36;
	ld.global.f32 	%f54, [%rd37];
	fma.rn.f32 	%f55, %f53, %f54, %f67;
	cvt.u64.u32 	%rd38, %r3;
	cvt.u64.u32 	%rd39, %r38;
	add.s64 	%rd40, %rd39, %rd38;
	shl.b64 	%rd41, %rd40, 2;
	add.s64 	%rd42, %rd2, %rd41;
	ld.global.f32 	%f56, [%rd42+4];
	mul.wide.s32 	%rd43, %r18, 4;
	add.s64 	%rd44, %rd37, %rd43;
	ld.global.f32 	%f57, [%rd44];
	fma.rn.f32 	%f67, %f56, %f57, %f55;
	add.s32 	%r38, %r38, 2;
$L__BB0_10:
	and.b32  	%r31, %r19, 1;
	setp.eq.b32 	%p8, %r31, 1;
	not.pred 	%p9, %p8;
	@%p9 bra 	$L__BB0_12;
	add.s32 	%r32, %r38, %r3;
	mul.wide.u32 	%rd45, %r32, 4;
	add.s64 	%rd46, %rd2, %rd45;
	ld.global.f32 	%f58, [%rd46];
	mad.lo.s32 	%r33, %r38, %r18, %r1;
	mul.wide.s32 	%rd47, %r33, 4;
	add.s64 	%rd48, %rd1, %rd47;
	ld.global.f32 	%f59, [%rd48];
	fma.rn.f32 	%f67, %f58, %f59, %f67;
$L__BB0_12:
	cvta.to.global.u64 	%rd49, %rd6;
	mad.lo.s32 	%r34, %r18, %r2, %r1;
	mul.wide.s32 	%rd50, %r34, 4;
	add.s64 	%rd51, %rd49, %rd50;
	st.global.f32 	[%rd51], %f67;
	ret;

}


// ===== COMPILED SASS (sm_100) =====

	.target	sm_100

	.elftype	@"ET_EXEC"


//--------------------- .note.nv.tkinfo           --------------------------
	.section	.note.nv.tkinfo,"",@"SHT_NOTE"
	.sectionflags	@"SHF_NOTE_NV_TKINFO"
	.tkinfo
        /*0018*/ 	.word	0x00000002
        /*0030*/ 	.string	""
        /*0030*/ 	.string	"ptxas"
        /*0030*/ 	.string	"Cuda compilation tools, release 13.0, V13.0.88"
        /*0030*/ 	.string	"Build cuda_13.0.r13.0/compiler.36424714_0"
        /*0030*/ 	.string	"-arch sm_100 -m 64 "



//--------------------- .note.nv.cuinfo           --------------------------
	.section	.note.nv.cuinfo,"",@"SHT_NOTE"
	.sectionflags	@"SHF_NOTE_NV_CUINFO"
        /*0018*/ 	.short	0x0002
        /*001a*/ 	.short	0x0064
        /*001c*/ 	.short	0x0082
	.zero		2


//--------------------- .nv.info                  --------------------------
	.section	.nv.info,"",@"SHT_CUDA_INFO"
	.align	4


	//----- nvinfo : EIATTR_REGCOUNT
	.align		4
        /*0000*/ 	.byte	0x04, 0x2f
        /*0002*/ 	.short	(.L_1 - .L_0)
	.align		4
.L_0:
        /*0004*/ 	.word	index@(_Z13matrixMulCUDAPfS_S_iii)
        /*0008*/ 	.word	0x00000020


	//----- nvinfo : EIATTR_FRAME_SIZE
	.align		4
.L_1:
        /*000c*/ 	.byte	0x04, 0x11
        /*000e*/ 	.short	(.L_3 - .L_2)
	.align		4
.L_2:
        /*0010*/ 	.word	index@(_Z13matrixMulCUDAPfS_S_iii)
        /*0014*/ 	.word	0x00000000


	//----- nvinfo : EIATTR_MIN_STACK_SIZE
	.align		4
.L_3:
        /*0018*/ 	.byte	0x04, 0x12
        /*001a*/ 	.short	(.L_5 - .L_4)
	.align		4
.L_4:
        /*001c*/ 	.word	index@(_Z13matrixMulCUDAPfS_S_iii)
        /*0020*/ 	.word	0x00000000
.L_5:


//--------------------- .nv.compat                --------------------------
	.section	.nv.compat,"",@"SHT_CUDA_COMPAT_INFO"
	.align	4
        /*0000*/ 	.byte	0x02, 0x09, 0x00, 0x00, 0x02, 0x02, 0x01, 0x00, 0x02, 0x05, 0x05, 0x00, 0x03, 0x07, 0x01, 0x01
        /*0010*/ 	.byte	0x02, 0x03, 0x00, 0x00, 0x02, 0x06, 0x01, 0x00, 0x04, 0x0b, 0x08, 0x00, 0x09, 0x00, 0x00, 0x00
        /*0020*/ 	.byte	0x00, 0x00, 0x00, 0x00


//--------------------- .nv.info._Z13matrixMulCUDAPfS_S_iii --------------------------
	.section	.nv.info._Z13matrixMulCUDAPfS_S_iii,"",@"SHT_CUDA_INFO"
	.sectionflags	@""
	.align	4


	//----- nvinfo : EIATTR_CUDA_API_VERSION
	.align		4
        /*0000*/ 	.byte	0x04, 0x37
        /*0002*/ 	.short	(.L_7 - .L_6)
.L_6:
        /*0004*/ 	.word	0x00000082


	//----- nvinfo : EIATTR_KPARAM_INFO
	.align		4
.L_7:
        /*0008*/ 	.byte	0x04, 0x17
        /*000a*/ 	.short	(.L_9 - .L_8)
.L_8:
        /*000c*/ 	.word	0x00000000
        /*0010*/ 	.short	0x0005
        /*0012*/ 	.short	0x0020
        /*0014*/ 	.byte	0x00, 0xf0, 0x11, 0x00


	//----- nvinfo : EIATTR_KPARAM_INFO
	.align		4
.L_9:
        /*0018*/ 	.byte	0x04, 0x17
        /*001a*/ 	.short	(.L_11 - .L_10)
.L_10:
        /*001c*/ 	.word	0x00000000
        /*0020*/ 	.short	0x0004
        /*0022*/ 	.short	0x001c
        /*0024*/ 	.byte	0x00, 0xf0, 0x11, 0x00


	//----- nvinfo : EIATTR_KPARAM_INFO
	.align		4
.L_11:
        /*0028*/ 	.byte	0x04, 0x17
        /*002a*/ 	.short	(.L_13 - .L_12)
.L_12:
        /*002c*/ 	.word	0x00000000
        /*0030*/ 	.short	0x0003
        /*0032*/ 	.short	0x0018
        /*0034*/ 	.byte	0x00, 0xf0, 0x11, 0x00


	//----- nvinfo : EIATTR_KPARAM_INFO
	.align		4
.L_13:
        /*0038*/ 	.byte	0x04, 0x17
        /*003a*/ 	.short	(.L_15 - .L_14)
.L_14:
        /*003c*/ 	.word	0x00000000
        /*0040*/ 	.short	0x0002
        /*0042*/ 	.short	0x0010
        /*0044*/ 	.byte	0x00, 0xf5, 0x21, 0x00


	//----- nvinfo : EIATTR_KPARAM_INFO
	.align		4
.L_15:
        /*0048*/ 	.byte	0x04, 0x17
        /*004a*/ 	.short	(.L_17 - .L_16)
.L_16:
        /*004c*/ 	.word	0x00000000
        /*0050*/ 	.short	0x0001
        /*0052*/ 	.short	0x0008
        /*0054*/ 	.byte	0x00, 0xf5, 0x21, 0x00


	//----- nvinfo : EIATTR_KPARAM_INFO
	.align		4
.L_17:
        /*0058*/ 	.byte	0x04, 0x17
        /*005a*/ 	.short	(.L_19 - .L_18)
.L_18:
        /*005c*/ 	.word	0x00000000
        /*0060*/ 	.short	0x0000
        /*0062*/ 	.short	0x0000
        /*0064*/ 	.byte	0x00, 0xf5, 0x21, 0x00


	//----- nvinfo : EIATTR_SPARSE_MMA_MASK
	.align		4
.L_19:
        /*0068*/ 	.byte	0x03, 0x50
        /*006a*/ 	.short	0x0000


	//----- nvinfo : EIATTR_MAXREG_COUNT
	.align		4
        /*006c*/ 	.byte	0x03, 0x1b
        /*006e*/ 	.short	0x00ff


	//----- nvinfo : EIATTR_MERCURY_ISA_VERSION
	.align		4
        /*0070*/ 	.byte	0x03, 0x5f
        /*0072*/ 	.short	0x0101


	//----- nvinfo : EIATTR_VRC_CTA_INIT_COUNT
	.align		4
        /*0074*/ 	.byte	0x02, 0x4a
	.zero		1
	.zero		1


	//----- nvinfo : EIATTR_EXIT_INSTR_OFFSETS
	.align		4
        /*0078*/ 	.byte	0x04, 0x1c
        /*007a*/ 	.short	(.L_21 - .L_20)


	//   ....[0]....
.L_20:
        /*007c*/ 	.word	0x00000900


	//----- nvinfo : EIATTR_CBANK_PARAM_SIZE
	.align		4
.L_21:
        /*0080*/ 	.byte	0x03, 0x19
        /*0082*/ 	.short	0x0024


	//----- nvinfo : EIATTR_PARAM_CBANK
	.align		4
        /*0084*/ 	.byte	0x04, 0x0a
        /*0086*/ 	.short	(.L_23 - .L_22)
	.align		4
.L_22:
        /*0088*/ 	.word	index@(.nv.constant0._Z13matrixMulCUDAPfS_S_iii)
        /*008c*/ 	.short	0x0380
        /*008e*/ 	.short	0x0024


	//----- nvinfo : EIATTR_SW_WAR
	.align		4
.L_23:
        /*0090*/ 	.byte	0x04, 0x36
        /*0092*/ 	.short	(.L_25 - .L_24)
.L_24:
        /*0094*/ 	.word	0x00000008
.L_25:


//--------------------- .nv.callgraph             --------------------------
	.section	.nv.callgraph,"",@"SHT_CUDA_CALLGRAPH"
	.align	4
	.sectionentsize	8
	.align		4
        /*0000*/ 	.word	0x00000000
	.align		4
        /*0004*/ 	.word	0xffffffff
	.align		4
        /*0008*/ 	.word	0x00000000
	.align		4
        /*000c*/ 	.word	0xfffffffe
	.align		4
        /*0010*/ 	.word	0x00000000
	.align		4
        /*0014*/ 	.word	0xfffffffd
	.align		4
        /*0018*/ 	.word	0x00000000
	.align		4
        /*001c*/ 	.word	0xfffffffc


//--------------------- .text._Z13matrixMulCUDAPfS_S_iii --------------------------
	.section	.text._Z13matrixMulCUDAPfS_S_iii,"ax",@progbits
	.align	128
        .global         _Z13matrixMulCUDAPfS_S_iii
        .type           _Z13matrixMulCUDAPfS_S_iii,@function
        .size           _Z13matrixMulCUDAPfS_S_iii,(.L_x_6 - _Z13matrixMulCUDAPfS_S_iii)
        .other          _Z13matrixMulCUDAPfS_S_iii,@"STO_CUDA_ENTRY STV_DEFAULT"
_Z13matrixMulCUDAPfS_S_iii:
.text._Z13matrixMulCUDAPfS_S_iii:
[----:B------:R-:W-:Y:S01]  /*0000*/  LDC R1, c[0x0][0x37c] ;  /* 0x0000df00ff017b82 */ /* 0x000fe20000000800 */
[----:B------:R-:W0:Y:S01]  /*0010*/  S2R R0, SR_TID.X ;  /* 0x0000000000007919 */ /* 0x000e220000002100 */
[----:B------:R-:W1:Y:S01]  /*0020*/  LDCU UR5, c[0x0][0x3a0] ;  /* 0x00007400ff0577ac */ /* 0x000e620008000800 */
[----:B------:R-:W-:Y:S01]  /*0030*/  HFMA2 R17, -RZ, RZ, 0, 0 ;  /* 0x00000000ff117431 */ /* 0x000fe200000001ff */
[----:B------:R-:W0:Y:S01]  /*0040*/  S2R R3, SR_CTAID.X ;  /* 0x0000000000037919 */ /* 0x000e220000002500 */
[----:B------:R-:W0:Y:S01]  /*0050*/  LDCU UR4, c[0x0][0x360] ;  /* 0x00006c00ff0477ac */ /* 0x000e220008000800 */
[----:B------:R-:W2:Y:S01]  /*0060*/  S2R R15, SR_TID.Y ;  /* 0x00000000000f7919 */ /* 0x000ea20000002200 */
[----:B------:R-:W2:Y:S01]  /*0070*/  LDCU UR6, c[0x0][0x364] ;  /* 0x00006c80ff0677ac */ /* 0x000ea20008000800 */
[----:B------:R-:W2:Y:S01]  /*0080*/  S2R R2, SR_CTAID.Y ;  /* 0x0000000000027919 */ /* 0x000ea20000002600 */
[----:B------:R-:W3:Y:S01]  /*0090*/  LDCU.64 UR8, c[0x0][0x358] ;  /* 0x00006b00ff0877ac */ /* 0x000ee20008000a00 */
[----:B-1----:R-:W-:Y:S01]  /*00a0*/  UISETP.GE.AND UP0, UPT, UR5, 0x1, UPT ;  /* 0x000000010500788c */ /* 0x002fe2000bf06270 */
[----:B0-----:R-:W-:-:S02]  /*00b0*/  IMAD R0, R3, UR4, R0 ;  /* 0x0000000403007c24 */ /* 0x001fc4000f8e0200 */
[----:B--2---:R-:W-:-:S06]  /*00c0*/  IMAD R15, R2, UR6, R15 ;  /* 0x00000006020f7c24 */ /* 0x004fcc000f8e020f */
[----:B---3--:R-:W-:Y:S05]  /*00d0*/  BRA.U !UP0, `(.L_x_0) ;  /* 0x0000000508f47547 */ /* 0x008fea000b800000 */
[----:B------:R-:W-:Y:S02]  /*00e0*/  UISETP.GE.U32.AND UP1, UPT, UR5, 0x8, UPT ;  /* 0x000000080500788c */ /* 0x000fe4000bf26070 */
[----:B------:R-:W-:Y:S01]  /*00f0*/  IMAD R14, R15, UR5, RZ ;  /* 0x000000050f0e7c24 */ /* 0x000fe2000f8e02ff */
[----:B------:R-:W-:Y:S01]  /*0100*/  ULOP3.LUT UR6, UR5, 0x7, URZ, 0xc0, !UPT ;  /* 0x0000000705067892 */ /* 0x000fe2000f8ec0ff */
[----:B------:R-:W-:Y:S01]  /*0110*/  MOV R17, RZ ;  /* 0x000000ff00117202 */ /* 0x000fe20000000f00 */
[----:B------:R-:W-:Y:S02]  /*0120*/  UMOV UR4, URZ ;  /* 0x000000ff00047c82 */ /* 0x000fe40008000000 */
[----:B------:R-:W-:Y:S02]  /*0130*/  UISETP.NE.AND UP0, UPT, UR6, URZ, UPT ;  /* 0x000000ff0600728c */ /* 0x000fe4000bf05270 */
[----:B------:R-:W-:Y:S09]  /*0140*/  BRA.U !UP1, `(.L_x_1) ;  /* 0x0000000109c47547 */ /* 0x000ff2000b800000 */
[----:B------:R-:W0:Y:S01]  /*0150*/  LDC.64 R2, c[0x0][0x388] ;  /* 0x0000e200ff027b82 */ /* 0x000e220000000a00 */
[----:B------:R-:W-:Y:S01]  /*0160*/  ULOP3.LUT UR4, UR5, 0x7ffffff8, URZ, 0xc0, !UPT ;  /* 0x7ffffff805047892 */ /* 0x000fe2000f8ec0ff */
[----:B------:R-:W-:Y:S02]  /*0170*/  MOV R17, RZ ;  /* 0x000000ff00117202 */ /* 0x000fe40000000f00 */
[----:B------:R-:W-:Y:S01]  /*0180*/  MOV R16, R0 ;  /* 0x0000000000107202 */ /* 0x000fe20000000f00 */
[----:B------:R-:W-:Y:S01]  /*0190*/  UIADD3 UR7, UPT, UPT, -UR4, URZ, URZ ;  /* 0x000000ff04077290 */ /* 0x000fe2000fffe1ff */
[----:B0-----:R-:W-:-:S03]  /*01a0*/  IMAD.WIDE.U32 R2, R14, 0x4, R2 ;  /* 0x000000040e027825 */ /* 0x001fc600078e0002 */
[----:B------:R-:W-:-:S04]  /*01b0*/  IADD3 R4, P0, PT, R2, 0x10, RZ ;  /* 0x0000001002047810 */ /* 0x000fc80007f1e0ff */
[----:B------:R-:W-:-:S09]  /*01c0*/  IADD3.X R3, PT, PT, RZ, R3, RZ, P0, !PT ;  /* 0x00000003ff037210 */ /* 0x000fd200007fe4ff */
.L_x_2:
[----:B------:R-:W0:Y:S01]  /*01d0*/  LDC.64 R10, c[0x0][0x390] ;  /* 0x0000e400ff0a7b82 */ /* 0x000e220000000a00 */
[----:B------:R-:W-:-:S05]  /*01e0*/  MOV R2, R4 ;  /* 0x0000000400027202 */ /* 0x000fca0000000f00 */
[----:B------:R-:W2:Y:S02]  /*01f0*/  LDG.E R18, desc[UR8][R2.64+-0x10] ;  /* 0xfffff00802127981 */ /* 0x000ea4000c1e1900 */
[----:B------:R-:W1:Y:S02]  /*0200*/  LDC R19, c[0x0][0x39c] ;  /* 0x0000e700ff137b82 */ /* 0x000e640000000800 */
[----:B------:R-:W3:Y:S04]  /*0210*/  LDG.E R22, desc[UR8][R2.64+-0xc] ;  /* 0xfffff40802167981 */ /* 0x000ee8000c1e1900 */
[----:B------:R-:W4:Y:S04]  /*0220*/  LDG.E R23, desc[UR8][R2.64+-0x8] ;  /* 0xfffff80802177981 */ /* 0x000f28000c1e1900 */
[----:B------:R-:W5:Y:S04]  /*0230*/  LDG.E R25, desc[UR8][R2.64+-0x4] ;  /* 0xfffffc0802197981 */ /* 0x000f68000c1e1900 */
[----:B------:R-:W5:Y:S01]  /*0240*/  LDG.E R26, desc[UR8][R2.64] ;  /* 0x00000008021a7981 */ /* 0x000f62000c1e1900 */
[----:B0-----:R-:W-:-:S05]  /*0250*/  IMAD.WIDE R10, R16, 0x4, R10 ;  /* 0x00000004100a7825 */ /* 0x001fca00078e020a */
[----:B------:R0:W2:Y:S01]  /*0260*/  LDG.E R20, desc[UR8][R10.64] ;  /* 0x000000080a147981 */ /* 0x0000a2000c1e1900 */
[----:B-1----:R-:W-:-:S05]  /*0270*/  IMAD.WIDE R28, R19, 0x4, R10 ;  /* 0x00000004131c7825 */ /* 0x002fca00078e020a */
[----:B------:R-:W3:Y:S01]  /*0280*/  LDG.E R21, desc[UR8][R28.64] ;  /* 0x000000081c157981 */ /* 0x000ee2000c1e1900 */
[----:B------:R-:W-:-:S05]  /*0290*/  IMAD.WIDE R12, R19, 0x4, R28 ;  /* 0x00000004130c7825 */ /* 0x000fca00078e021c */
[----:B------:R1:W4:Y:S01]  /*02a0*/  LDG.E R24, desc[UR8][R12.64] ;  /* 0x000000080c187981 */ /* 0x000322000c1e1900 */
[----:B------:R-:W-:-:S03]  /*02b0*/  IMAD.WIDE R8, R19, 0x4, R12 ;  /* 0x0000000413087825 */ /* 0x000fc600078e020c */
[----:B------:R-:W5:Y:S01]  /*02c0*/  LDG.E R28, desc[UR8][R2.64+0x4] ;  /* 0x00000408021c7981 */ /* 0x000f62000c1e1900 */
[----:B------:R-:W-:-:S03]  /*02d0*/  IMAD.WIDE R4, R19, 0x4, R8 ;  /* 0x0000000413047825 */ /* 0x000fc600078e0208 */
[----:B------:R-:W5:Y:S04]  /*02e0*/  LDG.E R29, desc[UR8][R2.64+0x8] ;  /* 0x00000808021d7981 */ /* 0x000f68000c1e1900 */
[----:B------:R-:W5:Y:S01]  /*02f0*/  LDG.E R8, desc[UR8][R8.64] ;  /* 0x0000000808087981 */ /* 0x000f62000c1e1900 */
[----:B------:R-:W-:-:S03]  /*0300*/  IMAD.WIDE R6, R19, 0x4, R4 ;  /* 0x0000000413067825 */ /* 0x000fc600078e0204 */
[----:B------:R1:W5:Y:S01]  /*0310*/  LDG.E R5, desc[UR8][R4.64] ;  /* 0x0000000804057981 */ /* 0x000362000c1e1900 */
[----:B0-----:R-:W-:-:S03]  /*0320*/  IMAD.WIDE R10, R19, 0x4, R6 ;  /* 0x00000004130a7825 */ /* 0x001fc600078e0206 */
[----:B------:R-:W5:Y:S01]  /*0330*/  LDG.E R7, desc[UR8][R6.64] ;  /* 0x0000000806077981 */ /* 0x000f62000c1e1900 */
[----:B-1----:R-:W-:-:S03]  /*0340*/  IMAD.WIDE R12, R19, 0x4, R10 ;  /* 0x00000004130c7825 */ /* 0x002fc600078e020a */
[----:B------:R-:W5:Y:S04]  /*0350*/  LDG.E R27, desc[UR8][R10.64] ;  /* 0x000000080a1b7981 */ /* 0x000f68000c1e1900 */
[----:B------:R0:W5:Y:S04]  /*0360*/  LDG.E R9, desc[UR8][R2.64+0xc] ;  /* 0x00000c0802097981 */ /* 0x000168000c1e1900 */
[----:B------:R-:W5:Y:S01]  /*0370*/  LDG.E R12, desc[UR8][R12.64] ;  /* 0x000000080c0c7981 */ /* 0x000f62000c1e1900 */
[----:B------:R-:W-:-:S04]  /*0380*/  UIADD3 UR7, UPT, UPT, UR7, 0x8, URZ ;  /* 0x0000000807077890 */ /* 0x000fc8000fffe0ff */
[----:B------:R-:W-:Y:S01]  /*0390*/  UISETP.NE.AND UP1, UPT, UR7, URZ, UPT ;  /* 0x000000ff0700728c */ /* 0x000fe2000bf25270 */
[----:B------:R-:W-:Y:S02]  /*03a0*/  IADD3 R4, P0, PT, R2, 0x20, RZ ;  /* 0x0000002002047810 */ /* 0x000fe40007f1e0ff */
[----:B------:R-:W-:Y:S02]  /*03b0*/  LEA R16, R19, R16, 0x3 ;  /* 0x0000001013107211 */ /* 0x000fe400078e18ff */
[----:B0-----:R-:W-:Y:S01]  /*03c0*/  IADD3.X R3, PT, PT, RZ, R3, RZ, P0, !PT ;  /* 0x00000003ff037210 */ /* 0x001fe200007fe4ff */
[----:B--2---:R-:W-:-:S04]  /*03d0*/  FFMA R17, R18, R20, R17 ;  /* 0x0000001412117223 */ /* 0x004fc80000000011 */
[----:B---3--:R-:W-:-:S04]  /*03e0*/  FFMA R22, R22, R21, R17 ;  /* 0x0000001516167223 */ /* 0x008fc80000000011 */
[----:B----4-:R-:W-:-:S04]  /*03f0*/  FFMA R22, R23, R24, R22 ;  /* 0x0000001817167223 */ /* 0x010fc80000000016 */
[----:B-----5:R-:W-:-:S04]  /*0400*/  FFMA R25, R25, R8, R22 ;  /* 0x0000000819197223 */ /* 0x020fc80000000016 */
[----:B------:R-:W-:-:S04]  /*0410*/  FFMA R5, R26, R5, R25 ;  /* 0x000000051a057223 */ /* 0x000fc80000000019 */
[----:B------:R-:W-:-:S04]  /*0420*/  FFMA R28, R28, R7, R5 ;  /* 0x000000071c1c7223 */ /* 0x000fc80000000005 */
[----:B------:R-:W-:-:S04]  /*0430*/  FFMA R28, R29, R27, R28 ;  /* 0x0000001b1d1c7223 */ /* 0x000fc8000000001c */
[----:B------:R-:W-:Y:S01]  /*0440*/  FFMA R17, R9, R12, R28 ;  /* 0x0000000c09117223 */ /* 0x000fe2000000001c */
[----:B------:R-:W-:Y:S06]  /*0450*/  BRA.U UP1, `(.L_x_2) ;  /* 0xfffffffd015c7547 */ /* 0x000fec000b83ffff */
.L_x_1:
[----:B------:R-:W-:Y:S05]  /*0460*/  BRA.U !UP0, `(.L_x_0) ;  /* 0x0000000508107547 */ /* 0x000fea000b800000 */
[----:B------:R-:W-:Y:S02]  /*0470*/  UISETP.GE.U32.AND UP0, UPT, UR6, 0x4, UPT ;  /* 0x000000040600788c */ /* 0x000fe4000bf06070 */
[----:B------:R-:W-:-:S04]  /*0480*/  ULOP3.LUT UR7, UR5, 0x3, URZ, 0xc0, !UPT ;  /* 0x0000000305077892 */ /* 0x000fc8000f8ec0ff */
[----:B------:R-:W-:-:S03]  /*0490*/  UISETP.NE.AND UP1, UPT, UR7, URZ, UPT ;  /* 0x000000ff0700728c */ /* 0x000fc6000bf25270 */
[----:B------:R-:W-:Y:S08]  /*04a0*/  BRA.U !UP0, `(.L_x_3) ;  /* 0x0000000108707547 */ /* 0x000ff0000b800000 */
[----:B------:R-:W0:Y:S01]  /*04b0*/  LDC R13, c[0x0][0x39c] ;  /* 0x0000e700ff0d7b82 */ /* 0x000e220000000800 */
[----:B------:R-:W1:Y:S01]  /*04c0*/  LDCU.64 UR10, c[0x0][0x388] ;  /* 0x00007100ff0a77ac */ /* 0x000e620008000a00 */
[C---:B------:R-:W-:Y:S02]  /*04d0*/  IADD3 R3, PT, PT, R14.reuse, UR4, RZ ;  /* 0x000000040e037c10 */ /* 0x040fe4000fffe0ff */
[----:B------:R-:W-:-:S04]  /*04e0*/  IADD3 R10, P0, PT, R14, UR4, RZ ;  /* 0x000000040e0a7c10 */ /* 0x000fc8000ff1e0ff */
[----:B------:R-:W2:Y:S08]  /*04f0*/  LDC.64 R6, c[0x0][0x390] ;  /* 0x0000e400ff067b82 */ /* 0x000eb00000000a00 */
[----:B------:R-:W3:Y:S01]  /*0500*/  LDC.64 R4, c[0x0][0x388] ;  /* 0x0000e200ff047b82 */ /* 0x000ee20000000a00 */
[----:B0-----:R-:W-:-:S04]  /*0510*/  IMAD R9, R13, UR4, R0 ;  /* 0x000000040d097c24 */ /* 0x001fc8000f8e0200 */
[----:B--2---:R-:W-:-:S04]  /*0520*/  IMAD.WIDE R6, R9, 0x4, R6 ;  /* 0x0000000409067825 */ /* 0x004fc800078e0206 */
[----:B------:R-:W-:Y:S02]  /*0530*/  IMAD.WIDE R8, R13, 0x4, R6 ;  /* 0x000000040d087825 */ /* 0x000fe400078e0206 */
[----:B------:R-:W2:Y:S02]  /*0540*/  LDG.E R6, desc[UR8][R6.64] ;  /* 0x0000000806067981 */ /* 0x000ea4000c1e1900 */
[----:B---3--:R-:W-:Y:S01]  /*0550*/  IMAD.WIDE.U32 R4, R3, 0x4, R4 ;  /* 0x0000000403047825 */ /* 0x008fe200078e0004 */
[----:B------:R-:W-:Y:S02]  /*0560*/  IADD3.X R3, PT, PT, RZ, RZ, RZ, P0, !PT ;  /* 0x000000ffff037210 */ /* 0x000fe400007fe4ff */
[----:B-1----:R-:W-:-:S03]  /*0570*/  LEA R2, P0, R10, UR10, 0x2 ;  /* 0x0000000a0a027c11 */ /* 0x002fc6000f8010ff */
[----:B------:R-:W2:Y:S01]  /*0580*/  LDG.E R4, desc[UR8][R4.64] ;  /* 0x0000000804047981 */ /* 0x000ea2000c1e1900 */
[----:B------:R-:W-:Y:S01]  /*0590*/  LEA.HI.X R3, R10, UR11, R3, 0x2, P0 ;  /* 0x0000000b0a037c11 */ /* 0x000fe200080f1403 */
[C---:B------:R-:W-:Y:S02]  /*05a0*/  IMAD.WIDE R10, R13.reuse, 0x4, R8 ;  /* 0x000000040d0a7825 */ /* 0x040fe400078e0208 */
[----:B------:R-:W3:Y:S04]  /*05b0*/  LDG.E R8, desc[UR8][R8.64] ;  /* 0x0000000808087981 */ /* 0x000ee8000c1e1900 */
[----:B------:R-:W3:Y:S01]  /*05c0*/  LDG.E R16, desc[UR8][R2.64+0x4] ;  /* 0x0000040802107981 */ /* 0x000ee2000c1e1900 */
[----:B------:R-:W-:-:S03]  /*05d0*/  IMAD.WIDE R12, R13, 0x4, R10 ;  /* 0x000000040d0c7825 */ /* 0x000fc600078e020a */
[----:B------:R-:W4:Y:S04]  /*05e0*/  LDG.E R18, desc[UR8][R10.64] ;  /* 0x000000080a127981 */ /* 0x000f28000c1e1900 */
[----:B------:R-:W4:Y:S04]  /*05f0*/  LDG.E R19, desc[UR8][R2.64+0x8] ;  /* 0x0000080802137981 */ /* 0x000f28000c1e1900 */
[----:B------:R-:W5:Y:S04]  /*0600*/  LDG.E R21, desc[UR8][R2.64+0xc] ;  /* 0x00000c0802157981 */ /* 0x000f68000c1e1900 */
[----:B------:R-:W5:Y:S01]  /*0610*/  LDG.E R12, desc[UR8][R12.64] ;  /* 0x000000080c0c7981 */ /* 0x000f62000c1e1900 */
[----:B------:R-:W-:Y:S01]  /*0620*/  UIADD3 UR4, UPT, UPT, UR4, 0x4, URZ ;  /* 0x0000000404047890 */ /* 0x000fe2000fffe0ff */
[----:B--2---:R-:W-:-:S04]  /*0630*/  FFMA R17, R4, R6, R17 ;  /* 0x0000000604117223 */ /* 0x004fc80000000011 */
[----:B---3--:R-:W-:-:S04]  /*0640*/  FFMA R16, R16, R8, R17 ;  /* 0x0000000810107223 */ /* 0x008fc80000000011 */
[----:B----4-:R-:W-:-:S04]  /*0650*/  FFMA R16, R19, R18, R16 ;  /* 0x0000001213107223 */ /* 0x010fc80000000010 */
[----:B-----5:R-:W-:-:S07]  /*0660*/  FFMA R17, R21, R12, R16 ;  /* 0x0000000c15117223 */ /* 0x020fce0000000010 */
.L_x_3:
[----:B------:R-:W-:Y:S05]  /*0670*/  BRA.U !UP1, `(.L_x_0) ;  /* 0x00000001098c7547 */ /* 0x000fea000b800000 */
[----:B------:R-:W-:Y:S02]  /*0680*/  UISETP.NE.AND UP0, UPT, UR7, 0x1, UPT ;  /* 0x000000010700788c */ /* 0x000fe4000bf05270 */
[----:B------:R-:W-:-:S04]  /*0690*/  ULOP3.LUT UR5, UR5, 0x1, URZ, 0xc0, !UPT ;  /* 0x0000000105057892 */ /* 0x000fc8000f8ec0ff */
[----:B------:R-:W-:-:S03]  /*06a0*/  UISETP.NE.U32.AND UP1, UPT, UR5, 0x1, UPT ;  /* 0x000000010500788c */ /* 0x000fc6000bf25070 */
[----:B------:R-:W-:Y:S08]  /*06b0*/  BRA.U !UP0, `(.L_x_4) ;  /* 0x0000000108507547 */ /* 0x000ff0000b800000 */
[----:B------:R-:W0:Y:S01]  /*06c0*/  LDC R9, c[0x0][0x39c] ;  /* 0x0000e700ff097b82 */ /* 0x000e220000000800 */
[----:B------:R-:W1:Y:S01]  /*06d0*/  LDCU.64 UR6, c[0x0][0x388] ;  /* 0x00007100ff0677ac */ /* 0x000e620008000a00 */
[C---:B------:R-:W-:Y:S02]  /*06e0*/  IADD3 R7, PT, PT, R14.reuse, UR4, RZ ;  /* 0x000000040e077c10 */ /* 0x040fe4000fffe0ff */
[----:B------:R-:W-:-:S04]  /*06f0*/  IADD3 R8, P0, PT, R14, UR4, RZ ;  /* 0x000000040e087c10 */ /* 0x000fc8000ff1e0ff */
[----:B------:R-:W2:Y:S08]  /*0700*/  LDC.64 R2, c[0x0][0x388] ;  /* 0x0000e200ff027b82 */ /* 0x000eb00000000a00 */
[----:B------:R-:W3:Y:S01]  /*0710*/  LDC.64 R4, c[0x0][0x390] ;  /* 0x0000e400ff047b82 */ /* 0x000ee20000000a00 */
[----:B0-----:R-:W-:Y:S02]  /*0720*/  IMAD R11, R9, UR4, R0 ;  /* 0x00000004090b7c24 */ /* 0x001fe4000f8e0200 */
[----:B--2---:R-:W-:Y:S01]  /*0730*/  IMAD.WIDE.U32 R2, R7, 0x4, R2 ;  /* 0x0000000407027825 */ /* 0x004fe200078e0002 */
[----:B------:R-:W-:-:S02]  /*0740*/  IADD3.X R7, PT, PT, RZ, RZ, RZ, P0, !PT ;  /* 0x000000ffff077210 */ /* 0x000fc400007fe4ff */
[----:B-1----:R-:W-:-:S03]  /*0750*/  LEA R6, P0, R8, UR6, 0x2 ;  /* 0x0000000608067c11 */ /* 0x002fc6000f8010ff */
[----:B------:R-:W2:Y:S01]  /*0760*/  LDG.E R2, desc[UR8][R2.64] ;  /* 0x0000000802027981 */ /* 0x000ea2000c1e1900 */
[----:B------:R-:W-:Y:S01]  /*0770*/  LEA.HI.X R7, R8, UR7, R7, 0x2, P0 ;  /* 0x0000000708077c11 */ /* 0x000fe200080f1407 */
[----:B---3--:R-:W-:-:S04]  /*0780*/  IMAD.WIDE R4, R11, 0x4, R4 ;  /* 0x000000040b047825 */ /* 0x008fc800078e0204 */
[----:B------:R-:W3:Y:S01]  /*0790*/  LDG.E R6, desc[UR8][R6.64+0x4] ;  /* 0x0000040806067981 */ /* 0x000ee2000c1e1900 */
[----:B------:R-:W-:-:S03]  /*07a0*/  IMAD.WIDE R8, R9, 0x4, R4 ;  /* 0x0000000409087825 */ /* 0x000fc600078e0204 */
[----:B------:R-:W2:Y:S04]  /*07b0*/  LDG.E R4, desc[UR8][R4.64] ;  /* 0x0000000804047981 */ /* 0x000ea8000c1e1900 */
[----:B------:R-:W3:Y:S01]  /*07c0*/  LDG.E R8, desc[UR8][R8.64] ;  /* 0x0000000808087981 */ /* 0x000ee2000c1e1900 */
[----:B------:R-:W-:Y:S01]  /*07d0*/  UIADD3 UR4, UPT, UPT, UR4, 0x2, URZ ;  /* 0x0000000204047890 */ /* 0x000fe2000fffe0ff */
[----:B--2---:R-:W-:-:S04]  /*07e0*/  FFMA R17, R2, R4, R17 ;  /* 0x0000000402117223 */ /* 0x004fc80000000011 */
[----:B---3--:R-:W-:-:S07]  /*07f0*/  FFMA R17, R6, R8, R17 ;  /* 0x0000000806117223 */ /* 0x008fce0000000011 */
.L_x_4:
[----:B------:R-:W-:Y:S05]  /*0800*/  BRA.U UP1, `(.L_x_0) ;  /* 0x0000000101287547 */ /* 0x000fea000b800000 */
[----:B------:R-:W0:Y:S01]  /*0810*/  LDC R9, c[0x0][0x39c] ;  /* 0x0000e700ff097b82 */ /* 0x000e220000000800 */
[----:B------:R-:W-:-:S07]  /*0820*/  IADD3 R7, PT, PT, R14, UR4, RZ ;  /* 0x000000040e077c10 */ /* 0x000fce000fffe0ff */
[----:B------:R-:W1:Y:S08]  /*0830*/  LDC.64 R2, c[0x0][0x388] ;  /* 0x0000e200ff027b82 */ /* 0x000e700000000a00 */
[----:B------:R-:W2:Y:S01]  /*0840*/  LDC.64 R4, c[0x0][0x390] ;  /* 0x0000e400ff047b82 */ /* 0x000ea20000000a00 */
[----:B0-----:R-:W-:Y:S02]  /*0850*/  IMAD R9, R9, UR4, R0 ;  /* 0x0000000409097c24 */ /* 0x001fe4000f8e0200 */
[----:B-1----:R-:W-:-:S06]  /*0860*/  IMAD.WIDE.U32 R2, R7, 0x4, R2 ;  /* 0x0000000407027825 */ /* 0x002fcc00078e0002 */
[----:B------:R-:W3:Y:S01]  /*0870*/  LDG.E R2, desc[UR8][R2.64] ;  /* 0x0000000802027981 */ /* 0x000ee2000c1e1900 */
[----:B--2---:R-:W-:-:S06]  /*0880*/  IMAD.WIDE R4, R9, 0x4, R4 ;  /* 0x0000000409047825 */ /* 0x004fcc00078e0204 */
[----:B------:R-:W3:Y:S02]  /*0890*/  LDG.E R4, desc[UR8][R4.64] ;  /* 0x0000000804047981 */ /* 0x000ee4000c1e1900 */
[----:B---3--:R-:W-:-:S07]  /*08a0*/  FFMA R17, R2, R4, R17 ;  /* 0x0000000402117223 */ /* 0x008fce0000000011 */
.L_x_0:
[----:B------:R-:W0:Y:S01]  /*08b0*/  LDC.64 R2, c[0x0][0x380] ;  /* 0x0000e000ff027b82 */ /* 0x000e220000000a00 */
[----:B------:R-:W1:Y:S02]  /*08c0*/  LDCU UR4, c[0x0][0x39c] ;  /* 0x00007380ff0477ac */ /* 0x000e640008000800 */
[----:B-1----:R-:W-:-:S04]  /*08d0*/  IMAD R15, R15, UR4, R0 ;  /* 0x000000040f0f7c24 */ /* 0x002fc8000f8e0200 */
[----:B0-----:R-:W-:-:S05]  /*08e0*/  IMAD.WIDE R2, R15, 0x4, R2 ;  /* 0x000000040f027825 */ /* 0x001fca00078e0202 */
[----:B------:R-:W-:Y:S01]  /*08f0*/  STG.E desc[UR8][R2.64], R17 ;  /* 0x0000001102007986 */ /* 0x000fe2000c101908 */
[----:B------:R-:W-:Y:S05]  /*0900*/  EXIT ;  /* 0x000000000000794d */ /* 0x000fea0003800000 */
.L_x_5:
[----:B------:R-:W-:-:S00]  /*0910*/  BRA `(.L_x_5) ;  /* 0xfffffffc00fc7947 */ /* 0x000fc0000383ffff */
[----:B------:R-:W-:-:S00]  /*0920*/  NOP ;  /* 0x0000000000007918 */ /* 0x000fc00000000000 */
        /* <DEDUP_REMOVED lines=13> */
.L_x_6:


//--------------------- .nv.shared.reserved.0     --------------------------
	.section	.nv.shared.reserved.0,"aw",@nobits
	.weak		__nv_reservedSMEM_offset_0_alias
	.size		__nv_reservedSMEM_offset_0_alias, 0, 64
	.other		__nv_reservedSMEM_offset_0_alias,@"STO_CUDA_RESERVED_SHARED STV_DEFAULT"
__nv_reservedSMEM_offset_0_alias:
	.zero		0
	.zero		64


//--------------------- .nv.constant0._Z13matrixMulCUDAPfS_S_iii --------------------------
	.section	.nv.constant0._Z13matrixMulCUDAPfS_S_iii,"a",@progbits
	.sectionflags	@""
	.align	4
.nv.constant0._Z13matrixMulCUDAPfS_S_iii:
	.zero		932


//--------------------- SYMBOLS --------------------------

	.type		.nv.reservedSmem.offset0,@object
	.size		.nv.reservedSmem.offset0,0x4
